	.headerflags	@"EF_CUDA_TEXMODE_UNIFIED EF_CUDA_64BIT_ADDRESS EF_CUDA_ACCELERATORS EF_CUDA_SM90 EF_CUDA_VIRTUAL_SM(EF_CUDA_SM90)"
	.elftype	@"ET_EXEC"


//--------------------- .nv.info                  --------------------------
	.section	.nv.info,"",@"SHT_CUDA_INFO"
	.align	4


	//----- nvinfo : EIATTR_REGCOUNT
	.align		4
        /*0000*/ 	.byte	0x04, 0x2f
        /*0002*/ 	.short	(.L_2 - .L_1)
	.align		4
.L_1:
        /*0004*/ 	.word	index@(triton_poi_fused_convolution_gelu_1)
        /*0008*/ 	.word	0x00000014


	//----- nvinfo : EIATTR_MIN_STACK_SIZE
	.align		4
.L_2:
        /*000c*/ 	.byte	0x04, 0x12
        /*000e*/ 	.short	(.L_4 - .L_3)
	.align		4
.L_3:
        /*0010*/ 	.word	index@(triton_poi_fused_convolution_gelu_1)
        /*0014*/ 	.word	0x00000000


	//----- nvinfo : EIATTR_FRAME_SIZE
	.align		4
.L_4:
        /*0018*/ 	.byte	0x04, 0x11
        /*001a*/ 	.short	(.L_6 - .L_5)
	.align		4
.L_5:
        /*001c*/ 	.word	index@(triton_poi_fused_convolution_gelu_1)
        /*0020*/ 	.word	0x00000000


	//----- nvinfo : EIATTR_MIN_STACK_SIZE
	.align		4
.L_6:
        /*0024*/ 	.byte	0x04, 0x12
        /*0026*/ 	.short	(.L_8 - .L_7)
	.align		4
.L_7:
        /*0028*/ 	.word	index@(triton_poi_fused_convolution_gelu_1)
        /*002c*/ 	.word	0x00000000
.L_8:


//--------------------- .nv.info.triton_poi_fused_convolution_gelu_1 --------------------------
	.section	.nv.info.triton_poi_fused_convolution_gelu_1,"",@"SHT_CUDA_INFO"
	.sectionflags	@""
	.align	4


	//----- nvinfo : EIATTR_CUDA_API_VERSION
	.align		4
        /*0000*/ 	.byte	0x04, 0x37
        /*0002*/ 	.short	(.L_10 - .L_9)
.L_9:
        /*0004*/ 	.word	0x0000007c


	//----- nvinfo : EIATTR_KPARAM_INFO
	.align		4
.L_10:
        /*0008*/ 	.byte	0x04, 0x17
        /*000a*/ 	.short	(.L_12 - .L_11)
.L_11:
        /*000c*/ 	.word	0x00000000
        /*0010*/ 	.short	0x0003
        /*0012*/ 	.short	0x0018
        /*0014*/ 	.byte	0x00, 0xf0, 0x11, 0x00


	//----- nvinfo : EIATTR_KPARAM_INFO
	.align		4
.L_12:
        /*0018*/ 	.byte	0x04, 0x17
        /*001a*/ 	.short	(.L_14 - .L_13)
.L_13:
        /*001c*/ 	.word	0x00000000
        /*0020*/ 	.short	0x0002
        /*0022*/ 	.short	0x0010
        /*0024*/ 	.byte	0x00, 0xf4, 0x21, 0x00


	//----- nvinfo : EIATTR_KPARAM_INFO
	.align		4
.L_14:
        /*0028*/ 	.byte	0x04, 0x17
        /*002a*/ 	.short	(.L_16 - .L_15)
.L_15:
        /*002c*/ 	.word	0x00000000
        /*0030*/ 	.short	0x0001
        /*0032*/ 	.short	0x0008
        /*0034*/ 	.byte	0x00, 0xf4, 0x21, 0x00


	//----- nvinfo : EIATTR_KPARAM_INFO
	.align		4
.L_16:
        /*0038*/ 	.byte	0x04, 0x17
        /*003a*/ 	.short	(.L_18 - .L_17)
.L_17:
        /*003c*/ 	.word	0x00000000
        /*0040*/ 	.short	0x0000
        /*0042*/ 	.short	0x0000
        /*0044*/ 	.byte	0x00, 0xf4, 0x21, 0x00


	//----- nvinfo : EIATTR_SPARSE_MMA_MASK
	.align		4
.L_18:
        /*0048*/ 	.byte	0x03, 0x50
        /*004a*/ 	.short	0x0000


	//----- nvinfo : EIATTR_MAXREG_COUNT
	.align		4
        /*004c*/ 	.byte	0x03, 0x1b
        /*004e*/ 	.short	0x00ff


	//----- nvinfo : EIATTR_EXIT_INSTR_OFFSETS
	.align		4
        /*0050*/ 	.byte	0x04, 0x1c
        /*0052*/ 	.short	(.L_20 - .L_19)


	//   ....[0]....
.L_19:
        /*0054*/ 	.word	0x000005a0


	//----- nvinfo : EIATTR_REQNTID
	.align		4
.L_20:
        /*0058*/ 	.byte	0x04, 0x10
        /*005a*/ 	.short	(.L_22 - .L_21)
.L_21:
        /*005c*/ 	.word	0x00000080
        /*0060*/ 	.word	0x00000001
        /*0064*/ 	.word	0x00000001


	//----- nvinfo : EIATTR_CBANK_PARAM_SIZE
	.align		4
.L_22:
        /*0068*/ 	.byte	0x03, 0x19
        /*006a*/ 	.short	0x001c


	//----- nvinfo : EIATTR_PARAM_CBANK
	.align		4
        /*006c*/ 	.byte	0x04, 0x0a
        /*006e*/ 	.short	(.L_24 - .L_23)
	.align		4
.L_23:
        /*0070*/ 	.word	index@(.nv.constant0.triton_poi_fused_convolution_gelu_1)
        /*0074*/ 	.short	0x0210
        /*0076*/ 	.short	0x001c


	//----- nvinfo : EIATTR_SW_WAR
	.align		4
.L_24:
        /*0078*/ 	.byte	0x04, 0x36
        /*007a*/ 	.short	(.L_26 - .L_25)
.L_25:
        /*007c*/ 	.word	0x00000008
.L_26:


//--------------------- .nv.callgraph             --------------------------
	.section	.nv.callgraph,"",@"SHT_CUDA_CALLGRAPH"
	.align	4
	.sectionentsize	8
	.align		4
        /*0000*/ 	.word	0x00000000
	.align		4
        /*0004*/ 	.word	0xffffffff
	.align		4
        /*0008*/ 	.word	0x00000000
	.align		4
        /*000c*/ 	.word	0xfffffffe
	.align		4
        /*0010*/ 	.word	0x00000000
	.align		4
        /*0014*/ 	.word	0xfffffffd
	.align		4
        /*0018*/ 	.word	0x00000000
	.align		4
        /*001c*/ 	.word	0xfffffffc


//--------------------- .nv.constant4             --------------------------
	.section	.nv.constant4,"a",@progbits
	.align	8
	.align		8
.nv.constant4:
        /*0000*/ 	.dword	_$_str


//--------------------- .text.triton_poi_fused_convolution_gelu_1 --------------------------
	.section	.text.triton_poi_fused_convolution_gelu_1,"ax",@progbits
	.align	128
        .global         triton_poi_fused_convolution_gelu_1
        .type           triton_poi_fused_convolution_gelu_1,@function
        .size           triton_poi_fused_convolution_gelu_1,(.L_x_1 - triton_poi_fused_convolution_gelu_1)
        .other          triton_poi_fused_convolution_gelu_1,@"STO_CUDA_ENTRY STV_DEFAULT"
triton_poi_fused_convolution_gelu_1:
.text.triton_poi_fused_convolution_gelu_1:
[----:B------:R-:W-:Y:S01]  /*0000*/  LDC R1, c[0x0][0x28] ;  /* 0x00000a00ff017b82 */ /* 0x000fe20000000800 */
[----:B------:R-:W1:Y:S07]  /*0010*/  S2R R0, SR_TID.X ;  /* 0x0000000000007919 */ /* 0x000e6e0000002100 */
[----:B------:R-:W2:Y:S01]  /*0020*/  LDC.64 R10, c[0x0][0x218] ;  /* 0x00008600ff0a7b82 */ /* 0x000ea20000000a00 */
[----:B------:R-:W-:Y:S01]  /*0030*/  ULDC.64 UR4, c[0x0][0x208] ;  /* 0x0000820000047ab9 */ /* 0x000fe20000000a00 */
[----:B------:R-:W3:Y:S06]  /*0040*/  S2R R5, SR_CTAID.X ;  /* 0x0000000000057919 */ /* 0x000eec0000002500 */
[----:B------:R-:W4:Y:S01]  /*0050*/  LDC.64 R2, c[0x0][0x210] ;  /* 0x00008400ff027b82 */ /* 0x000f220000000a00 */
[----:B------:R-:W-:Y:S01]  /*0060*/  HFMA2.MMA R12, -RZ, RZ, 0.470947265625, -12.46875 ;  /* 0x3789ca3cff0c7435 */ /* 0x000fe200000001ff */
[----:B------:R-:W-:Y:S01]  /*0070*/  IMAD.MOV.U32 R14, RZ, RZ, -0x460a9f47 ;  /* 0xb9f560b9ff0e7424 */ /* 0x000fe200078e00ff */
[----:B------:R-:W-:Y:S01]  /*0080*/  HFMA2.MMA R13, -RZ, RZ, 0.470947265625, -12.46875 ;  /* 0x3789ca3cff0d7435 */ /* 0x000fe200000001ff */
[----:B------:R-:W-:Y:S01]  /*0090*/  MOV R15, 0xb9f560b9 ;  /* 0xb9f560b9000f7802 */ /* 0x000fe20000000f00 */
[----:B------:R-:W-:Y:S01]  /*00a0*/  IMAD.MOV.U32 R17, RZ, RZ, 0x3bac840b ;  /* 0x3bac840bff117424 */ /* 0x000fe200078e00ff */
[----:B------:R-:W-:Y:S01]  /*00b0*/  ULDC.64 UR6, c[0x0][0x220] ;  /* 0x0000880000067ab9 */ /* 0x000fe20000000a00 */
[----:B-1----:R-:W-:-:S04]  /*00c0*/  SHF.L.U32 R0, R0, 0x1, RZ ;  /* 0x0000000100007819 */ /* 0x002fc800000006ff */
[----:B------:R-:W-:Y:S02]  /*00d0*/  LOP3.LUT R0, R0, 0xfe, RZ, 0xc0, !PT ;  /* 0x000000fe00007812 */ /* 0x000fe400078ec0ff */
[----:B---3--:R-:W-:Y:S02]  /*00e0*/  SHF.R.S32.HI R4, RZ, 0x17, R5 ;  /* 0x00000017ff047819 */ /* 0x008fe40000011405 */
[----:B------:R-:W-:Y:S02]  /*00f0*/  LEA R0, R5, R0, 0x8 ;  /* 0x0000000005007211 */ /* 0x000fe400078e40ff */
[----:B------:R-:W-:-:S03]  /*0100*/  SGXT R5, R4, 0x1 ;  /* 0x000000010405781a */ /* 0x000fc60000000200 */
[----:B----4-:R-:W-:Y:S01]  /*0110*/  IMAD.WIDE R2, R0, 0x4, R2 ;  /* 0x0000000400027825 */ /* 0x010fe200078e0202 */
[----:B------:R-:W-:-:S04]  /*0120*/  LEA.HI R5, R5, R0, RZ, 0x7 ;  /* 0x0000000005057211 */ /* 0x000fc800078f38ff */
[----:B------:R-:W-:-:S04]  /*0130*/  LOP3.LUT R5, R5, 0xffffff80, RZ, 0xc0, !PT ;  /* 0xffffff8005057812 */ /* 0x000fc800078ec0ff */
[----:B------:R-:W-:-:S05]  /*0140*/  IADD3 R5, R0, -R5, RZ ;  /* 0x8000000500057210 */ /* 0x000fca0007ffe0ff */
[----:B--2---:R-:W-:Y:S02]  /*0150*/  IMAD.WIDE R10, R5, 0x4, R10 ;  /* 0x00000004050a7825 */ /* 0x004fe400078e020a */
[----:B------:R-:W2:Y:S04]  /*0160*/  LDG.E.64 R4, desc[UR4][R2.64] ;  /* 0x0000000402047981 */ /* 0x000ea8000c1e1b00 */
[----:B------:R-:W2:Y:S02]  /*0170*/  LDG.E.EL.64 R10, desc[UR4][R10.64] ;  /* 0x000000040a0a7981 */ /* 0x000ea4000c2e1b00 */
[----:B--2---:R-:W-:Y:S01]  /*0180*/  FADD R4, R4, R10 ;  /* 0x0000000a04047221 */ /* 0x004fe20000000000 */
[----:B------:R-:W-:Y:S01]  /*0190*/  FADD R5, R5, R11 ;  /* 0x0000000b05057221 */ /* 0x000fe20000000000 */
[----:B------:R-:W-:-:S02]  /*01a0*/  MOV R10, 0x3bac840b ;  /* 0x3bac840b000a7802 */ /* 0x000fc40000000f00 */
[----:B------:R-:W-:Y:S01]  /*01b0*/  FMUL R6, R4, 0.70710676908493041992 ;  /* 0x3f3504f304067820 */ /* 0x000fe20000400000 */
[----:B------:R-:W-:Y:S01]  /*01c0*/  FMUL R7, R5, 0.70710676908493041992 ;  /* 0x3f3504f305077820 */ /* 0x000fe20000400000 */
[----:B------:R-:W-:Y:S02]  /*01d0*/  STG.E.64 desc[UR4][R2.64], R4 ;  /* 0x0000000402007986 */ /* 0x000fe4000c101b04 */
[----:B------:R-:W-:Y:S01]  /*01e0*/  FADD.FTZ R9, |R6|, -RZ ;  /* 0x800000ff06097221 */ /* 0x000fe20000010200 */
[----:B------:R-:W-:-:S04]  /*01f0*/  FADD.FTZ R8, |R7|, -RZ ;  /* 0x800000ff07087221 */ /* 0x000fc80000010200 */
[----:B------:R-:W-:Y:S02]  /*0200*/  FSETP.GE.AND P0, PT, R9, 1.0029599666595458984, PT ;  /* 0x3f8060fe0900780b */ /* 0x000fe40003f06000 */
[----:B------:R-:W-:-:S11]  /*0210*/  FSETP.GE.AND P1, PT, R8, 1.0029599666595458984, PT ;  /* 0x3f8060fe0800780b */ /* 0x000fd60003f26000 */
[----:B------:R-:W-:Y:S01]  /*0220*/  @!P0 MOV R14, 0xba574d20 ;  /* 0xba574d20000e8802 */ /* 0x000fe20000000f00 */
[----:B------:R-:W-:Y:S02]  /*0230*/  @!P0 IMAD.MOV.U32 R12, RZ, RZ, 0x38b1e96a ;  /* 0x38b1e96aff0c8424 */ /* 0x000fe400078e00ff */
[----:B------:R-:W-:Y:S01]  /*0240*/  @!P0 FMUL R9, R6, R6 ;  /* 0x0000000606098220 */ /* 0x000fe20000400000 */
[----:B------:R-:W-:Y:S01]  /*0250*/  @!P0 MOV R10, 0x3baad5ea ;  /* 0x3baad5ea000a8802 */ /* 0x000fe20000000f00 */
[----:B------:R-:W-:Y:S01]  /*0260*/  @!P1 FMUL R8, R7, R7 ;  /* 0x0000000707089220 */ /* 0x000fe20000400000 */
[----:B------:R-:W-:Y:S01]  /*0270*/  @!P1 MOV R13, 0x38b1e96a ;  /* 0x38b1e96a000d9802 */ /* 0x000fe20000000f00 */
[----:B------:R-:W-:Y:S01]  /*0280*/  FFMA.FTZ R11, R9, R12, R14 ;  /* 0x0000000c090b7223 */ /* 0x000fe2000001000e */
[----:B------:R-:W-:Y:S01]  /*0290*/  HFMA2.MMA R12, -RZ, RZ, -1.26171875, -2.110004425048828125e-05 ;  /* 0xbd0c8162ff0c7435 */ /* 0x000fe200000001ff */
[----:B------:R-:W-:Y:S01]  /*02a0*/  @!P1 MOV R15, 0xba574d20 ;  /* 0xba574d20000f9802 */ /* 0x000fe20000000f00 */
[----:B------:R-:W-:-:S02]  /*02b0*/  @!P1 IMAD.MOV.U32 R17, RZ, RZ, 0x3baad5ea ;  /* 0x3baad5eaff119424 */ /* 0x000fc400078e00ff */
[----:B------:R-:W-:Y:S01]  /*02c0*/  FFMA.FTZ R11, R11, R9, R10 ;  /* 0x000000090b0b7223 */ /* 0x000fe2000001000a */
[----:B------:R-:W-:Y:S01]  /*02d0*/  HFMA2.MMA R10, -RZ, RZ, 1.52734375, -41152 ;  /* 0x3e1cf906ff0a7435 */ /* 0x000fe200000001ff */
[----:B------:R-:W-:Y:S01]  /*02e0*/  @!P0 MOV R12, 0xbcdc1be7 ;  /* 0xbcdc1be7000c8802 */ /* 0x000fe20000000f00 */
[----:B------:R-:W-:Y:S01]  /*02f0*/  FFMA.FTZ R14, R8, R13, R15 ;  /* 0x0000000d080e7223 */ /* 0x000fe2000001000f */
[----:B------:R-:W-:Y:S02]  /*0300*/  MOV R13, 0xbd0c8162 ;  /* 0xbd0c8162000d7802 */ /* 0x000fe40000000f00 */
[----:B------:R-:W-:Y:S01]  /*0310*/  @!P1 MOV R13, 0xbcdc1be7 ;  /* 0xbcdc1be7000d9802 */ /* 0x000fe20000000f00 */
[-C--:B------:R-:W-:Y:S01]  /*0320*/  FFMA.FTZ R16, R14, R8.reuse, R17 ;  /* 0x000000080e107223 */ /* 0x080fe20000010011 */
[----:B------:R-:W-:Y:S02]  /*0330*/  @!P0 IMAD.MOV.U32 R10, RZ, RZ, 0x3de718af ;  /* 0x3de718afff0a8424 */ /* 0x000fe400078e00ff */
[-C--:B------:R-:W-:Y:S01]  /*0340*/  FFMA.FTZ R11, R11, R9.reuse, R12 ;  /* 0x000000090b0b7223 */ /* 0x080fe2000001000c */
[----:B------:R-:W-:Y:S01]  /*0350*/  HFMA2.MMA R14, -RZ, RZ, 1.853515625, -0.00091457366943359375 ;  /* 0x3f6a937eff0e7435 */ /* 0x000fe200000001ff */
[-C--:B------:R-:W-:Y:S01]  /*0360*/  FFMA.FTZ R16, R16, R8.reuse, R13 ;  /* 0x0000000810107223 */ /* 0x080fe2000001000d */
[----:B------:R-:W-:Y:S01]  /*0370*/  MOV R13, 0x3e1cf906 ;  /* 0x3e1cf906000d7802 */ /* 0x000fe20000000f00 */
[-C--:B------:R-:W-:Y:S01]  /*0380*/  FFMA.FTZ R11, R11, R9.reuse, R10 ;  /* 0x000000090b0b7223 */ /* 0x080fe2000001000a */
[----:B------:R-:W-:Y:S01]  /*0390*/  HFMA2.MMA R10, -RZ, RZ, 1.78125, -136.25 ;  /* 0x3f20d842ff0a7435 */ /* 0x000fe200000001ff */
[----:B------:R-:W-:Y:S01]  /*03a0*/  @!P1 IMAD.MOV.U32 R13, RZ, RZ, 0x3de718af ;  /* 0x3de718afff0d9424 */ /* 0x000fe200078e00ff */
[----:B------:R-:W-:Y:S01]  /*03b0*/  @!P0 MOV R14, 0xbec093ac ;  /* 0xbec093ac000e8802 */ /* 0x000fe20000000f00 */
[----:B------:R-:W-:Y:S01]  /*03c0*/  HFMA2.MMA R17, -RZ, RZ, 1.78125, -136.25 ;  /* 0x3f20d842ff117435 */ /* 0x000fe200000001ff */
[----:B------:R-:W-:Y:S01]  /*03d0*/  MOV R15, 0x3f6a937e ;  /* 0x3f6a937e000f7802 */ /* 0x000fe20000000f00 */
[----:B------:R-:W-:Y:S01]  /*03e0*/  FFMA.FTZ R16, R16, R8, R13 ;  /* 0x0000000810107223 */ /* 0x000fe2000001000d */
[----:B------:R-:W-:Y:S01]  /*03f0*/  @!P1 MOV R15, 0xbec093ac ;  /* 0xbec093ac000f9802 */ /* 0x000fe20000000f00 */
[----:B------:R-:W-:Y:S01]  /*0400*/  FFMA.FTZ R11, R11, R9, R14 ;  /* 0x000000090b0b7223 */ /* 0x000fe2000001000e */
[----:B------:R-:W-:-:S02]  /*0410*/  @!P0 MOV R10, 0x3e0375d3 ;  /* 0x3e0375d3000a8802 */ /* 0x000fc40000000f00 */
[----:B------:R-:W-:Y:S01]  /*0420*/  @!P1 MOV R17, 0x3e0375d3 ;  /* 0x3e0375d300119802 */ /* 0x000fe20000000f00 */
[----:B------:R-:W-:Y:S01]  /*0430*/  FFMA.FTZ R16, R16, R8, R15 ;  /* 0x0000000810107223 */ /* 0x000fe2000001000f */
[----:B------:R-:W-:Y:S01]  /*0440*/  FSEL R13, -R9, R6, P0 ;  /* 0x00000006090d7208 */ /* 0x000fe20000000100 */
[----:B------:R-:W-:Y:S01]  /*0450*/  FFMA.FTZ R10, R11, R9, R10 ;  /* 0x000000090b0a7223 */ /* 0x000fe2000001000a */
[----:B------:R-:W-:Y:S01]  /*0460*/  FSEL R9, -R8, R7, P1 ;  /* 0x0000000708097208 */ /* 0x000fe20000800100 */
[----:B------:R-:W-:Y:S02]  /*0470*/  FFMA.FTZ R16, R16, R8, R17 ;  /* 0x0000000810107223 */ /* 0x000fe40000010011 */
[----:B------:R-:W-:Y:S02]  /*0480*/  FFMA.FTZ R10, R10, R13, R13 ;  /* 0x0000000d0a0a7223 */ /* 0x000fe4000001000d */
[----:B------:R-:W-:Y:S02]  /*0490*/  FFMA.FTZ R16, R16, R9, R9 ;  /* 0x0000000910107223 */ /* 0x000fe40000010009 */
[----:B------:R-:W1:Y:S08]  /*04a0*/  @P0 MUFU.EX2 R8, R10 ;  /* 0x0000000a00080308 */ /* 0x000e700000000800 */
[----:B------:R-:W2:Y:S01]  /*04b0*/  @P1 MUFU.EX2 R11, R16 ;  /* 0x00000010000b1308 */ /* 0x000ea20000000800 */
[----:B-1----:R-:W-:-:S05]  /*04c0*/  @P0 FADD R9, -R8, 1 ;  /* 0x3f80000008090421 */ /* 0x002fca0000000100 */
[----:B------:R-:W-:Y:S01]  /*04d0*/  @P0 LOP3.LUT R10, R9, 0x80000000, R6, 0xf8, !PT ;  /* 0x80000000090a0812 */ /* 0x000fe200078ef806 */
[----:B------:R-:W-:Y:S01]  /*04e0*/  FMUL R9, R4, 0.5 ;  /* 0x3f00000004097820 */ /* 0x000fe20000400000 */
[----:B------:R-:W-:Y:S01]  /*04f0*/  LEA R6, P0, R0, UR6, 0x2 ;  /* 0x0000000600067c11 */ /* 0x000fe2000f8010ff */
[----:B--2---:R-:W-:Y:S02]  /*0500*/  @P1 FADD R8, -R11, 1 ;  /* 0x3f8000000b081421 */ /* 0x004fe40000000100 */
[----:B------:R-:W-:-:S03]  /*0510*/  FADD R10, R10, 1 ;  /* 0x3f8000000a0a7421 */ /* 0x000fc60000000000 */
[----:B------:R-:W-:Y:S01]  /*0520*/  @P1 LOP3.LUT R16, R8, 0x80000000, R7, 0xf8, !PT ;  /* 0x8000000008101812 */ /* 0x000fe200078ef807 */
[----:B------:R-:W-:Y:S01]  /*0530*/  FMUL R8, R5, 0.5 ;  /* 0x3f00000005087820 */ /* 0x000fe20000400000 */
[----:B------:R-:W-:Y:S01]  /*0540*/  SHF.R.S32.HI R7, RZ, 0x1f, R0 ;  /* 0x0000001fff077819 */ /* 0x000fe20000011400 */
[----:B------:R-:W-:Y:S02]  /*0550*/  FMUL R10, R9, R10 ;  /* 0x0000000a090a7220 */ /* 0x000fe40000400000 */
[----:B------:R-:W-:Y:S01]  /*0560*/  FADD R11, R16, 1 ;  /* 0x3f800000100b7421 */ /* 0x000fe20000000000 */
[----:B------:R-:W-:-:S03]  /*0570*/  LEA.HI.X R7, R0, UR7, R7, 0x2, P0 ;  /* 0x0000000700077c11 */ /* 0x000fc600080f1407 */
[----:B------:R-:W-:-:S05]  /*0580*/  FMUL R11, R8, R11 ;  /* 0x0000000b080b7220 */ /* 0x000fca0000400000 */
[----:B------:R-:W-:Y:S01]  /*0590*/  STG.E.64 desc[UR4][R6.64], R10 ;  /* 0x0000000a06007986 */ /* 0x000fe2000c101b04 */
[----:B------:R-:W-:Y:S05]  /*05a0*/  EXIT ;  /* 0x000000000000794d */ /* 0x000fea0003800000 */
.L_x_0:
[----:B------:R-:W-:-:S00]  /*05b0*/  BRA `(.L_x_0) ;  /* 0xfffffffc00fc7947 */ /* 0x000fc0000383ffff */
[----:B------:R-:W-:-:S00]  /*05c0*/  NOP ;  /* 0x0000000000007918 */ /* 0x000fc00000000000 */
        /* <DEDUP_REMOVED lines=11> */
.L_x_1:


//--------------------- .nv.global.init           --------------------------
	.section	.nv.global.init,"aw",@progbits
.nv.global.init:
	.type		_$_str,@object
	.size		_$_str,(.L_0 - _$_str)
_$_str:
        /*0000*/ 	.byte	0x5f, 0x5f, 0x43, 0x55, 0x44, 0x41, 0x5f, 0x46, 0x54, 0x5a, 0x00
.L_0:


//--------------------- .nv.constant0.triton_poi_fused_convolution_gelu_1 --------------------------
	.section	.nv.constant0.triton_poi_fused_convolution_gelu_1,"a",@progbits
	.sectionflags	@""
	.align	4
.nv.constant0.triton_poi_fused_convolution_gelu_1:
	.zero		556
